//
// Generated by NVIDIA NVVM Compiler
//
// Compiler Build ID: CL-36424714
// Cuda compilation tools, release 13.0, V13.0.88
// Based on NVVM 20.0.0
//

.version 9.0
.target sm_100
.address_size 64

	// .globl	_Z13kernel_grisesPhS_ii

.visible .entry _Z13kernel_grisesPhS_ii(
	.param .u64 .ptr .align 1 _Z13kernel_grisesPhS_ii_param_0,
	.param .u64 .ptr .align 1 _Z13kernel_grisesPhS_ii_param_1,
	.param .u32 _Z13kernel_grisesPhS_ii_param_2,
	.param .u32 _Z13kernel_grisesPhS_ii_param_3
)
{
	.reg .b16 	%rs<6>;
	.reg .b32 	%r<7>;
	.reg .b64 	%rd<8>;
	.reg .b64 	%fd<7>;

	ld.param.u64 	%rd1, [_Z13kernel_grisesPhS_ii_param_0];
	ld.param.u64 	%rd2, [_Z13kernel_grisesPhS_ii_param_1];
	cvta.to.global.u64 	%rd3, %rd2;
	cvta.to.global.u64 	%rd4, %rd1;
	mov.u32 	%r1, %ntid.x;
	mov.u32 	%r2, %ctaid.x;
	mov.u32 	%r3, %tid.x;
	mad.lo.s32 	%r4, %r1, %r2, %r3;
	shl.b32 	%r5, %r4, 2;
	cvt.s64.s32 	%rd5, %r5;
	add.s64 	%rd6, %rd4, %rd5;
	ld.global.u8 	%rs1, [%rd6];
	cvt.rn.f64.u16 	%fd1, %rs1;
	ld.global.u8 	%rs2, [%rd6+1];
	cvt.rn.f64.u16 	%fd2, %rs2;
	mul.f64 	%fd3, %fd2, 0d3FE2C8B439581062;
	fma.rn.f64 	%fd4, %fd1, 0d3FD322D0E5604189, %fd3;
	ld.global.u8 	%rs3, [%rd6+2];
	cvt.rn.f64.u16 	%fd5, %rs3;
	fma.rn.f64 	%fd6, %fd5, 0d3FBD2F1A9FBE76C9, %fd4;
	cvt.rzi.s32.f64 	%r6, %fd6;
	cvt.u16.u32 	%rs4, %r6;
	add.s64 	%rd7, %rd3, %rd5;
	st.global.u8 	[%rd7], %rs4;
	st.global.u8 	[%rd7+1], %rs4;
	st.global.u8 	[%rd7+2], %rs4;
	mov.b16 	%rs5, 255;
	st.global.u8 	[%rd7+3], %rs5;
	ret;

}


// ===== COMPILED SASS (sm_100) =====

	.target	sm_100

	.elftype	@"ET_EXEC"


//--------------------- .note.nv.tkinfo           --------------------------
	.section	.note.nv.tkinfo,"",@"SHT_NOTE"
	.sectionflags	@"SHF_NOTE_NV_TKINFO"
	.tkinfo
        /*0018*/ 	.word	0x00000002
        /*0030*/ 	.string	""
        /*0030*/ 	.string	"ptxas"
        /*0030*/ 	.string	"Cuda compilation tools, release 13.0, V13.0.88"
        /*0030*/ 	.string	"Build cuda_13.0.r13.0/compiler.36424714_0"
        /*0030*/ 	.string	"-arch sm_100 -m 64 "



//--------------------- .note.nv.cuinfo           --------------------------
	.section	.note.nv.cuinfo,"",@"SHT_NOTE"
	.sectionflags	@"SHF_NOTE_NV_CUINFO"
        /*0018*/ 	.short	0x0002
        /*001a*/ 	.short	0x0064
        /*001c*/ 	.short	0x0082
	.zero		2


//--------------------- .nv.info                  --------------------------
	.section	.nv.info,"",@"SHT_CUDA_INFO"
	.align	4


	//----- nvinfo : EIATTR_REGCOUNT
	.align		4
        /*0000*/ 	.byte	0x04, 0x2f
        /*0002*/ 	.short	(.L_1 - .L_0)
	.align		4
.L_0:
        /*0004*/ 	.word	index@(_Z13kernel_grisesPhS_ii)
        /*0008*/ 	.word	0x0000000f


	//----- nvinfo : EIATTR_FRAME_SIZE
	.align		4
.L_1:
        /*000c*/ 	.byte	0x04, 0x11
        /*000e*/ 	.short	(.L_3 - .L_2)
	.align		4
.L_2:
        /*0010*/ 	.word	index@(_Z13kernel_grisesPhS_ii)
        /*0014*/ 	.word	0x00000000


	//----- nvinfo : EIATTR_MIN_STACK_SIZE
	.align		4
.L_3:
        /*0018*/ 	.byte	0x04, 0x12
        /*001a*/ 	.short	(.L_5 - .L_4)
	.align		4
.L_4:
        /*001c*/ 	.word	index@(_Z13kernel_grisesPhS_ii)
        /*0020*/ 	.word	0x00000000
.L_5:


//--------------------- .nv.compat                --------------------------
	.section	.nv.compat,"",@"SHT_CUDA_COMPAT_INFO"
	.align	4
        /*0000*/ 	.byte	0x02, 0x09, 0x00, 0x00, 0x02, 0x02, 0x01, 0x00, 0x02, 0x05, 0x05, 0x00, 0x03, 0x07, 0x01, 0x01
        /*0010*/ 	.byte	0x02, 0x03, 0x00, 0x00, 0x02, 0x06, 0x01, 0x00, 0x04, 0x0b, 0x08, 0x00, 0x01, 0x00, 0x00, 0x00
        /*0020*/ 	.byte	0x00, 0x00, 0x00, 0x00


//--------------------- .nv.info._Z13kernel_grisesPhS_ii --------------------------
	.section	.nv.info._Z13kernel_grisesPhS_ii,"",@"SHT_CUDA_INFO"
	.sectionflags	@""
	.align	4


	//----- nvinfo : EIATTR_CUDA_API_VERSION
	.align		4
        /*0000*/ 	.byte	0x04, 0x37
        /*0002*/ 	.short	(.L_7 - .L_6)
.L_6:
        /*0004*/ 	.word	0x00000082


	//----- nvinfo : EIATTR_KPARAM_INFO
	.align		4
.L_7:
        /*0008*/ 	.byte	0x04, 0x17
        /*000a*/ 	.short	(.L_9 - .L_8)
.L_8:
        /*000c*/ 	.word	0x00000000
        /*0010*/ 	.short	0x0003
        /*0012*/ 	.short	0x0014
        /*0014*/ 	.byte	0x00, 0xf0, 0x11, 0x00


	//----- nvinfo : EIATTR_KPARAM_INFO
	.align		4
.L_9:
        /*0018*/ 	.byte	0x04, 0x17
        /*001a*/ 	.short	(.L_11 - .L_10)
.L_10:
        /*001c*/ 	.word	0x00000000
        /*0020*/ 	.short	0x0002
        /*0022*/ 	.short	0x0010
        /*0024*/ 	.byte	0x00, 0xf0, 0x11, 0x00


	//----- nvinfo : EIATTR_KPARAM_INFO
	.align		4
.L_11:
        /*0028*/ 	.byte	0x04, 0x17
        /*002a*/ 	.short	(.L_13 - .L_12)
.L_12:
        /*002c*/ 	.word	0x00000000
        /*0030*/ 	.short	0x0001
        /*0032*/ 	.short	0x0008
        /*0034*/ 	.byte	0x00, 0xf5, 0x21, 0x00


	//----- nvinfo : EIATTR_KPARAM_INFO
	.align		4
.L_13:
        /*0038*/ 	.byte	0x04, 0x17
        /*003a*/ 	.short	(.L_15 - .L_14)
.L_14:
        /*003c*/ 	.word	0x00000000
        /*0040*/ 	.short	0x0000
        /*0042*/ 	.short	0x0000
        /*0044*/ 	.byte	0x00, 0xf5, 0x21, 0x00


	//----- nvinfo : EIATTR_SPARSE_MMA_MASK
	.align		4
.L_15:
        /*0048*/ 	.byte	0x03, 0x50
        /*004a*/ 	.short	0x0000


	//----- nvinfo : EIATTR_MAXREG_COUNT
	.align		4
        /*004c*/ 	.byte	0x03, 0x1b
        /*004e*/ 	.short	0x00ff


	//----- nvinfo : EIATTR_MERCURY_ISA_VERSION
	.align		4
        /*0050*/ 	.byte	0x03, 0x5f
        /*0052*/ 	.short	0x0101


	//----- nvinfo : EIATTR_VRC_CTA_INIT_COUNT
	.align		4
        /*0054*/ 	.byte	0x02, 0x4a
	.zero		1
	.zero		1


	//----- nvinfo : EIATTR_EXIT_INSTR_OFFSETS
	.align		4
        /*0058*/ 	.byte	0x04, 0x1c
        /*005a*/ 	.short	(.L_17 - .L_16)


	//   ....[0]....
.L_16:
        /*005c*/ 	.word	0x00000220


	//----- nvinfo : EIATTR_CBANK_PARAM_SIZE
	.align		4
.L_17:
        /*0060*/ 	.byte	0x03, 0x19
        /*0062*/ 	.short	0x0018


	//----- nvinfo : EIATTR_PARAM_CBANK
	.align		4
        /*0064*/ 	.byte	0x04, 0x0a
        /*0066*/ 	.short	(.L_19 - .L_18)
	.align		4
.L_18:
        /*0068*/ 	.word	index@(.nv.constant0._Z13kernel_grisesPhS_ii)
        /*006c*/ 	.short	0x0380
        /*006e*/ 	.short	0x0018


	//----- nvinfo : EIATTR_SW_WAR
	.align		4
.L_19:
        /*0070*/ 	.byte	0x04, 0x36
        /*0072*/ 	.short	(.L_21 - .L_20)
.L_20:
        /*0074*/ 	.word	0x00000008
.L_21:


//--------------------- .nv.callgraph             --------------------------
	.section	.nv.callgraph,"",@"SHT_CUDA_CALLGRAPH"
	.align	4
	.sectionentsize	8
	.align		4
        /*0000*/ 	.word	0x00000000
	.align		4
        /*0004*/ 	.word	0xffffffff
	.align		4
        /*0008*/ 	.word	0x00000000
	.align		4
        /*000c*/ 	.word	0xfffffffe
	.align		4
        /*0010*/ 	.word	0x00000000
	.align		4
        /*0014*/ 	.word	0xfffffffd
	.align		4
        /*0018*/ 	.word	0x00000000
	.align		4
        /*001c*/ 	.word	0xfffffffc


//--------------------- .text._Z13kernel_grisesPhS_ii --------------------------
	.section	.text._Z13kernel_grisesPhS_ii,"ax",@progbits
	.align	128
        .global         _Z13kernel_grisesPhS_ii
        .type           _Z13kernel_grisesPhS_ii,@function
        .size           _Z13kernel_grisesPhS_ii,(.L_x_1 - _Z13kernel_grisesPhS_ii)
        .other          _Z13kernel_grisesPhS_ii,@"STO_CUDA_ENTRY STV_DEFAULT"
_Z13kernel_grisesPhS_ii:
.text._Z13kernel_grisesPhS_ii:
[----:B------:R-:W-:Y:S01]  /*0000*/  LDC R1, c[0x0][0x37c] ;  /* 0x0000df00ff017b82 */ /* 0x000fe20000000800 */
[----:B------:R-:W0:Y:S01]  /*0010*/  S2R R0, SR_CTAID.X ;  /* 0x0000000000007919 */ /* 0x000e220000002500 */
[----:B------:R-:W0:Y:S01]  /*0020*/  LDCU UR4, c[0x0][0x360] ;  /* 0x00006c00ff0477ac */ /* 0x000e220008000800 */
[----:B------:R-:W0:Y:S01]  /*0030*/  S2R R3, SR_TID.X ;  /* 0x0000000000037919 */ /* 0x000e220000002100 */
[----:B------:R-:W1:Y:S01]  /*0040*/  LDCU.128 UR8, c[0x0][0x380] ;  /* 0x00007000ff0877ac */ /* 0x000e620008000c00 */
[----:B0-----:R-:W-:Y:S01]  /*0050*/  IMAD R0, R0, UR4, R3 ;  /* 0x0000000400007c24 */ /* 0x001fe2000f8e0203 */
[----:B------:R-:W0:Y:S03]  /*0060*/  LDCU.64 UR4, c[0x0][0x358] ;  /* 0x00006b00ff0477ac */ /* 0x000e260008000a00 */
[----:B------:R-:W-:-:S05]  /*0070*/  IMAD.SHL.U32 R0, R0, 0x4, RZ ;  /* 0x0000000400007824 */ /* 0x000fca00078e00ff */
[----:B-1----:R-:W-:Y:S02]  /*0080*/  IADD3 R2, P0, PT, R0, UR8, RZ ;  /* 0x0000000800027c10 */ /* 0x002fe4000ff1e0ff */
[----:B------:R-:W-:-:S04]  /*0090*/  SHF.R.S32.HI R12, RZ, 0x1f, R0 ;  /* 0x0000001fff0c7819 */ /* 0x000fc80000011400 */
[----:B------:R-:W-:-:S05]  /*00a0*/  IADD3.X R3, PT, PT, R12, UR9, RZ, P0, !PT ;  /* 0x000000090c037c10 */ /* 0x000fca00087fe4ff */
[----:B0-----:R-:W2:Y:S04]  /*00b0*/  LDG.E.U8 R11, desc[UR4][R2.64+0x1] ;  /* 0x00000104020b7981 */ /* 0x001ea8000c1e1100 */
[----:B------:R-:W3:Y:S04]  /*00c0*/  LDG.E.U8 R10, desc[UR4][R2.64] ;  /* 0x00000004020a7981 */ /* 0x000ee8000c1e1100 */
[----:B------:R0:W4:Y:S01]  /*00d0*/  LDG.E.U8 R8, desc[UR4][R2.64+0x2] ;  /* 0x0000020402087981 */ /* 0x000122000c1e1100 */
[----:B------:R-:W-:Y:S01]  /*00e0*/  UMOV UR6, 0x39581062 ;  /* 0x3958106200067882 */ /* 0x000fe20000000000 */
[----:B------:R-:W-:Y:S01]  /*00f0*/  UMOV UR7, 0x3fe2c8b4 ;  /* 0x3fe2c8b400077882 */ /* 0x000fe20000000000 */
[----:B0-----:R-:W-:Y:S01]  /*0100*/  IADD3 R2, P0, PT, R0, UR10, RZ ;  /* 0x0000000a00027c10 */ /* 0x001fe2000ff1e0ff */
[----:B------:R-:W-:-:S03]  /*0110*/  IMAD.MOV.U32 R0, RZ, RZ, 0xff ;  /* 0x000000ffff007424 */ /* 0x000fc600078e00ff */
[----:B------:R-:W-:-:S05]  /*0120*/  IADD3.X R3, PT, PT, R12, UR11, RZ, P0, !PT ;  /* 0x0000000b0c037c10 */ /* 0x000fca00087fe4ff */
[----:B------:R-:W-:Y:S01]  /*0130*/  STG.E.U8 desc[UR4][R2.64+0x3], R0 ;  /* 0x0000030002007986 */ /* 0x000fe2000c101104 */
[----:B--2---:R-:W0:Y:S08]  /*0140*/  I2F.F64.U16 R6, R11 ;  /* 0x0000000b00067312 */ /* 0x004e300000101800 */
[----:B---3--:R-:W1:Y:S01]  /*0150*/  I2F.F64.U16 R4, R10 ;  /* 0x0000000a00047312 */ /* 0x008e620000101800 */
[----:B0-----:R-:W-:-:S07]  /*0160*/  DMUL R6, R6, UR6 ;  /* 0x0000000606067c28 */ /* 0x001fce0008000000 */
[----:B----4-:R-:W0:Y:S01]  /*0170*/  I2F.F64.U16 R8, R8 ;  /* 0x0000000800087312 */ /* 0x010e220000101800 */
[----:B------:R-:W-:Y:S01]  /*0180*/  UMOV UR6, 0xe5604189 ;  /* 0xe560418900067882 */ /* 0x000fe20000000000 */
[----:B------:R-:W-:Y:S02]  /*0190*/  UMOV UR7, 0x3fd322d0 ;  /* 0x3fd322d000077882 */ /* 0x000fe40000000000 */
[----:B-1----:R-:W-:Y:S01]  /*01a0*/  DFMA R4, R4, UR6, R6 ;  /* 0x0000000604047c2b */ /* 0x002fe20008000006 */
[----:B------:R-:W-:Y:S01]  /*01b0*/  UMOV UR6, 0x9fbe76c9 ;  /* 0x9fbe76c900067882 */ /* 0x000fe20000000000 */
[----:B------:R-:W-:-:S06]  /*01c0*/  UMOV UR7, 0x3fbd2f1a ;  /* 0x3fbd2f1a00077882 */ /* 0x000fcc0000000000 */
[----:B0-----:R-:W-:-:S10]  /*01d0*/  DFMA R4, R8, UR6, R4 ;  /* 0x0000000608047c2b */ /* 0x001fd40008000004 */
[----:B------:R-:W0:Y:S02]  /*01e0*/  F2I.F64.TRUNC R5, R4 ;  /* 0x0000000400057311 */ /* 0x000e24000030d100 */
[----:B0-----:R-:W-:Y:S04]  /*01f0*/  STG.E.U8 desc[UR4][R2.64], R5 ;  /* 0x0000000502007986 */ /* 0x001fe8000c101104 */
[----:B------:R-:W-:Y:S04]  /*0200*/  STG.E.U8 desc[UR4][R2.64+0x1], R5 ;  /* 0x0000010502007986 */ /* 0x000fe8000c101104 */
[----:B------:R-:W-:Y:S01]  /*0210*/  STG.E.U8 desc[UR4][R2.64+0x2], R5 ;  /* 0x0000020502007986 */ /* 0x000fe2000c101104 */
[----:B------:R-:W-:Y:S05]  /*0220*/  EXIT ;  /* 0x000000000000794d */ /* 0x000fea0003800000 */
.L_x_0:
[----:B------:R-:W-:-:S00]  /*0230*/  BRA `(.L_x_0) ;  /* 0xfffffffc00fc7947 */ /* 0x000fc0000383ffff */
[----:B------:R-:W-:-:S00]  /*0240*/  NOP ;  /* 0x0000000000007918 */ /* 0x000fc00000000000 */
        /* <DEDUP_REMOVED lines=11> */
.L_x_1:


//--------------------- .nv.shared.reserved.0     --------------------------
	.section	.nv.shared.reserved.0,"aw",@nobits
	.weak		__nv_reservedSMEM_offset_0_alias
	.size		__nv_reservedSMEM_offset_0_alias, 0, 64
	.other		__nv_reservedSMEM_offset_0_alias,@"STO_CUDA_RESERVED_SHARED STV_DEFAULT"
__nv_reservedSMEM_offset_0_alias:
	.zero		0
	.zero		64


//--------------------- .nv.constant0._Z13kernel_grisesPhS_ii --------------------------
	.section	.nv.constant0._Z13kernel_grisesPhS_ii,"a",@progbits
	.sectionflags	@""
	.align	4
.nv.constant0._Z13kernel_grisesPhS_ii:
	.zero		920


//--------------------- SYMBOLS --------------------------

	.type		.nv.reservedSmem.offset0,@object
	.size		.nv.reservedSmem.offset0,0x4
